	.headerflags	@"EF_CUDA_TEXMODE_UNIFIED EF_CUDA_64BIT_ADDRESS EF_CUDA_ACCELERATORS EF_CUDA_SM90 EF_CUDA_VIRTUAL_SM(EF_CUDA_SM90)"
	.elftype	@"ET_EXEC"


//--------------------- .nv.info                  --------------------------
	.section	.nv.info,"",@"SHT_CUDA_INFO"
	.align	4


	//----- nvinfo : EIATTR_REGCOUNT
	.align		4
        /*0000*/ 	.byte	0x04, 0x2f
        /*0002*/ 	.short	(.L_1 - .L_0)
	.align		4
.L_0:
        /*0004*/ 	.word	index@(triton_poi_fused__prelu_kernel_9)
        /*0008*/ 	.word	0x00000018


	//----- nvinfo : EIATTR_MIN_STACK_SIZE
	.align		4
.L_1:
        /*000c*/ 	.byte	0x04, 0x12
        /*000e*/ 	.short	(.L_3 - .L_2)
	.align		4
.L_2:
        /*0010*/ 	.word	index@(triton_poi_fused__prelu_kernel_9)
        /*0014*/ 	.word	0x00000000


	//----- nvinfo : EIATTR_FRAME_SIZE
	.align		4
.L_3:
        /*0018*/ 	.byte	0x04, 0x11
        /*001a*/ 	.short	(.L_5 - .L_4)
	.align		4
.L_4:
        /*001c*/ 	.word	index@(triton_poi_fused__prelu_kernel_9)
        /*0020*/ 	.word	0x00000000


	//----- nvinfo : EIATTR_MIN_STACK_SIZE
	.align		4
.L_5:
        /*0024*/ 	.byte	0x04, 0x12
        /*0026*/ 	.short	(.L_7 - .L_6)
	.align		4
.L_6:
        /*0028*/ 	.word	index@(triton_poi_fused__prelu_kernel_9)
        /*002c*/ 	.word	0x00000000
.L_7:


//--------------------- .nv.info.triton_poi_fused__prelu_kernel_9 --------------------------
	.section	.nv.info.triton_poi_fused__prelu_kernel_9,"",@"SHT_CUDA_INFO"
	.sectionflags	@""
	.align	4


	//----- nvinfo : EIATTR_CUDA_API_VERSION
	.align		4
        /*0000*/ 	.byte	0x04, 0x37
        /*0002*/ 	.short	(.L_9 - .L_8)
.L_8:
        /*0004*/ 	.word	0x0000007c


	//----- nvinfo : EIATTR_KPARAM_INFO
	.align		4
.L_9:
        /*0008*/ 	.byte	0x04, 0x17
        /*000a*/ 	.short	(.L_11 - .L_10)
.L_10:
        /*000c*/ 	.word	0x00000000
        /*0010*/ 	.short	0x0003
        /*0012*/ 	.short	0x0018
        /*0014*/ 	.byte	0x00, 0xf0, 0x11, 0x00


	//----- nvinfo : EIATTR_KPARAM_INFO
	.align		4
.L_11:
        /*0018*/ 	.byte	0x04, 0x17
        /*001a*/ 	.short	(.L_13 - .L_12)
.L_12:
        /*001c*/ 	.word	0x00000000
        /*0020*/ 	.short	0x0002
        /*0022*/ 	.short	0x0010
        /*0024*/ 	.byte	0x00, 0xf4, 0x21, 0x00


	//----- nvinfo : EIATTR_KPARAM_INFO
	.align		4
.L_13:
        /*0028*/ 	.byte	0x04, 0x17
        /*002a*/ 	.short	(.L_15 - .L_14)
.L_14:
        /*002c*/ 	.word	0x00000000
        /*0030*/ 	.short	0x0001
        /*0032*/ 	.short	0x0008
        /*0034*/ 	.byte	0x00, 0xf4, 0x21, 0x00


	//----- nvinfo : EIATTR_KPARAM_INFO
	.align		4
.L_15:
        /*0038*/ 	.byte	0x04, 0x17
        /*003a*/ 	.short	(.L_17 - .L_16)
.L_16:
        /*003c*/ 	.word	0x00000000
        /*0040*/ 	.short	0x0000
        /*0042*/ 	.short	0x0000
        /*0044*/ 	.byte	0x00, 0xf4, 0x21, 0x00


	//----- nvinfo : EIATTR_SPARSE_MMA_MASK
	.align		4
.L_17:
        /*0048*/ 	.byte	0x03, 0x50
        /*004a*/ 	.short	0x0000


	//----- nvinfo : EIATTR_MAXREG_COUNT
	.align		4
        /*004c*/ 	.byte	0x03, 0x1b
        /*004e*/ 	.short	0x00ff


	//----- nvinfo : EIATTR_EXIT_INSTR_OFFSETS
	.align		4
        /*0050*/ 	.byte	0x04, 0x1c
        /*0052*/ 	.short	(.L_19 - .L_18)


	//   ....[0]....
.L_18:
        /*0054*/ 	.word	0x000002d0


	//----- nvinfo : EIATTR_REQNTID
	.align		4
.L_19:
        /*0058*/ 	.byte	0x04, 0x10
        /*005a*/ 	.short	(.L_21 - .L_20)
.L_20:
        /*005c*/ 	.word	0x00000080
        /*0060*/ 	.word	0x00000001
        /*0064*/ 	.word	0x00000001


	//----- nvinfo : EIATTR_CBANK_PARAM_SIZE
	.align		4
.L_21:
        /*0068*/ 	.byte	0x03, 0x19
        /*006a*/ 	.short	0x001c


	//----- nvinfo : EIATTR_PARAM_CBANK
	.align		4
        /*006c*/ 	.byte	0x04, 0x0a
        /*006e*/ 	.short	(.L_23 - .L_22)
	.align		4
.L_22:
        /*0070*/ 	.word	index@(.nv.constant0.triton_poi_fused__prelu_kernel_9)
        /*0074*/ 	.short	0x0210
        /*0076*/ 	.short	0x001c


	//----- nvinfo : EIATTR_SW_WAR
	.align		4
.L_23:
        /*0078*/ 	.byte	0x04, 0x36
        /*007a*/ 	.short	(.L_25 - .L_24)
.L_24:
        /*007c*/ 	.word	0x00000008
.L_25:


//--------------------- .nv.callgraph             --------------------------
	.section	.nv.callgraph,"",@"SHT_CUDA_CALLGRAPH"
	.align	4
	.sectionentsize	8
	.align		4
        /*0000*/ 	.word	0x00000000
	.align		4
        /*0004*/ 	.word	0xffffffff
	.align		4
        /*0008*/ 	.word	0x00000000
	.align		4
        /*000c*/ 	.word	0xfffffffe
	.align		4
        /*0010*/ 	.word	0x00000000
	.align		4
        /*0014*/ 	.word	0xfffffffd
	.align		4
        /*0018*/ 	.word	0x00000000
	.align		4
        /*001c*/ 	.word	0xfffffffc


//--------------------- .text.triton_poi_fused__prelu_kernel_9 --------------------------
	.section	.text.triton_poi_fused__prelu_kernel_9,"ax",@progbits
	.align	128
        .global         triton_poi_fused__prelu_kernel_9
        .type           triton_poi_fused__prelu_kernel_9,@function
        .size           triton_poi_fused__prelu_kernel_9,(.L_x_1 - triton_poi_fused__prelu_kernel_9)
        .other          triton_poi_fused__prelu_kernel_9,@"STO_CUDA_ENTRY STV_DEFAULT"
triton_poi_fused__prelu_kernel_9:
.text.triton_poi_fused__prelu_kernel_9:
[----:B------:R-:W-:Y:S01]  /*0000*/  LDC R1, c[0x0][0x28] ;  /* 0x00000a00ff017b82 */ /* 0x000fe20000000800 */
[----:B------:R-:W1:Y:S07]  /*0010*/  S2R R0, SR_TID.X ;  /* 0x0000000000007919 */ /* 0x000e6e0000002100 */
[----:B------:R-:W2:Y:S01]  /*0020*/  LDC.64 R20, c[0x0][0x210] ;  /* 0x00008400ff147b82 */ /* 0x000ea20000000a00 */
[----:B------:R-:W-:Y:S01]  /*0030*/  ULDC.64 UR4, c[0x0][0x208] ;  /* 0x0000820000047ab9 */ /* 0x000fe20000000a00 */
[----:B------:R-:W3:Y:S06]  /*0040*/  S2R R5, SR_CTAID.X ;  /* 0x0000000000057919 */ /* 0x000eec0000002500 */
[----:B------:R-:W4:Y:S01]  /*0050*/  LDC.64 R2, c[0x0][0x218] ;  /* 0x00008600ff027b82 */ /* 0x000f220000000a00 */
[----:B-1----:R-:W-:-:S04]  /*0060*/  SHF.L.U32 R0, R0, 0x2, RZ ;  /* 0x0000000200007819 */ /* 0x002fc800000006ff */
[----:B------:R-:W-:-:S04]  /*0070*/  LOP3.LUT R0, R0, 0x1fc, RZ, 0xc0, !PT ;  /* 0x000001fc00007812 */ /* 0x000fc800078ec0ff */
[----:B---3--:R-:W-:-:S04]  /*0080*/  LEA R0, R5, R0, 0xa ;  /* 0x0000000005007211 */ /* 0x008fc800078e50ff */
[----:B------:R-:W-:Y:S01]  /*0090*/  IADD3 R16, R0, 0x200, RZ ;  /* 0x0000020000107810 */ /* 0x000fe20007ffe0ff */
[----:B------:R-:W-:-:S04]  /*00a0*/  IMAD.HI R4, R0, 0x2aaaaaab, RZ ;  /* 0x2aaaaaab00047827 */ /* 0x000fc800078e02ff */
[----:B--2---:R-:W-:Y:S01]  /*00b0*/  IMAD.WIDE R20, R0, 0x4, R20 ;  /* 0x0000000400147825 */ /* 0x004fe200078e0214 */
[----:B------:R-:W-:-:S04]  /*00c0*/  SHF.R.U32.HI R5, RZ, 0x1f, R4 ;  /* 0x0000001fff057819 */ /* 0x000fc80000011604 */
[----:B------:R-:W-:Y:S01]  /*00d0*/  LEA.HI R9, R4, R5, RZ, 0x1d ;  /* 0x0000000504097211 */ /* 0x000fe200078fe8ff */
[----:B------:R-:W-:Y:S01]  /*00e0*/  IMAD.HI R10, R16, 0x2aaaaaab, RZ ;  /* 0x2aaaaaab100a7827 */ /* 0x000fe200078e02ff */
[----:B------:R-:W2:Y:S03]  /*00f0*/  LDG.E.128 R4, desc[UR4][R20.64] ;  /* 0x0000000414047981 */ /* 0x000ea6000c1e1d00 */
[----:B------:R-:W-:Y:S01]  /*0100*/  IMAD R9, R9, -0x30, R0 ;  /* 0xffffffd009097824 */ /* 0x000fe200078e0200 */
[----:B------:R-:W-:Y:S01]  /*0110*/  SHF.R.U32.HI R11, RZ, 0x1f, R10 ;  /* 0x0000001fff0b7819 */ /* 0x000fe2000001160a */
[----:B------:R-:W3:Y:S02]  /*0120*/  LDG.E.128 R12, desc[UR4][R20.64+0x800] ;  /* 0x00080004140c7981 */ /* 0x000ee4000c1e1d00 */
[----:B----4-:R-:W-:Y:S01]  /*0130*/  IMAD.WIDE R8, R9, 0x4, R2 ;  /* 0x0000000409087825 */ /* 0x010fe200078e0202 */
[----:B------:R-:W-:-:S05]  /*0140*/  LEA.HI R17, R10, R11, RZ, 0x1d ;  /* 0x0000000b0a117211 */ /* 0x000fca00078fe8ff */
[----:B------:R-:W4:Y:S01]  /*0150*/  LDG.E.EL.128 R8, desc[UR4][R8.64] ;  /* 0x0000000408087981 */ /* 0x000f22000c2e1d00 */
[----:B------:R-:W-:-:S04]  /*0160*/  IMAD R17, R17, -0x30, R16 ;  /* 0xffffffd011117824 */ /* 0x000fc800078e0210 */
[----:B------:R-:W-:Y:S02]  /*0170*/  IMAD.WIDE R16, R17, 0x4, R2 ;  /* 0x0000000411107825 */ /* 0x000fe400078e0202 */
[----:B------:R-:W1:Y:S04]  /*0180*/  LDC.64 R2, c[0x0][0x220] ;  /* 0x00008800ff027b82 */ /* 0x000e680000000a00 */
[----:B------:R-:W5:Y:S01]  /*0190*/  LDG.E.EL.128 R16, desc[UR4][R16.64] ;  /* 0x0000000410107981 */ /* 0x000f62000c2e1d00 */
[----:B-1----:R-:W-:Y:S01]  /*01a0*/  IMAD.WIDE R2, R0, 0x4, R2 ;  /* 0x0000000400027825 */ /* 0x002fe200078e0202 */
[----:B--2---:R-:W-:Y:S02]  /*01b0*/  FSETP.GT.AND P3, PT, R4, RZ, PT ;  /* 0x000000ff0400720b */ /* 0x004fe40003f64000 */
[----:B------:R-:W-:-:S02]  /*01c0*/  FSETP.GT.AND P2, PT, R5, RZ, PT ;  /* 0x000000ff0500720b */ /* 0x000fc40003f44000 */
[----:B------:R-:W-:Y:S02]  /*01d0*/  FSETP.GT.AND P1, PT, R6, RZ, PT ;  /* 0x000000ff0600720b */ /* 0x000fe40003f24000 */
[----:B------:R-:W-:Y:S02]  /*01e0*/  FSETP.GT.AND P0, PT, R7, RZ, PT ;  /* 0x000000ff0700720b */ /* 0x000fe40003f04000 */
[----:B---3--:R-:W-:Y:S02]  /*01f0*/  FSETP.GT.AND P4, PT, R13, RZ, PT ;  /* 0x000000ff0d00720b */ /* 0x008fe40003f84000 */
[----:B------:R-:W-:Y:S02]  /*0200*/  FSETP.GT.AND P5, PT, R14, RZ, PT ;  /* 0x000000ff0e00720b */ /* 0x000fe40003fa4000 */
[----:B------:R-:W-:Y:S01]  /*0210*/  FSETP.GT.AND P6, PT, R15, RZ, PT ;  /* 0x000000ff0f00720b */ /* 0x000fe20003fc4000 */
[----:B----4-:R-:W-:Y:S01]  /*0220*/  @!P3 FMUL R4, R4, R8 ;  /* 0x000000080404b220 */ /* 0x010fe20000400000 */
[----:B------:R-:W-:Y:S01]  /*0230*/  FSETP.GT.AND P3, PT, R12, RZ, PT ;  /* 0x000000ff0c00720b */ /* 0x000fe20003f64000 */
[----:B------:R-:W-:-:S02]  /*0240*/  @!P2 FMUL R5, R5, R9 ;  /* 0x000000090505a220 */ /* 0x000fc40000400000 */
[----:B------:R-:W-:Y:S02]  /*0250*/  @!P1 FMUL R6, R6, R10 ;  /* 0x0000000a06069220 */ /* 0x000fe40000400000 */
[----:B------:R-:W-:Y:S02]  /*0260*/  @!P0 FMUL R7, R7, R11 ;  /* 0x0000000b07078220 */ /* 0x000fe40000400000 */
[----:B-----5:R-:W-:Y:S02]  /*0270*/  @!P4 FMUL R13, R13, R17 ;  /* 0x000000110d0dc220 */ /* 0x020fe40000400000 */
[----:B------:R-:W-:Y:S02]  /*0280*/  @!P5 FMUL R14, R14, R18 ;  /* 0x000000120e0ed220 */ /* 0x000fe40000400000 */
[----:B------:R-:W-:Y:S02]  /*0290*/  @!P6 FMUL R15, R15, R19 ;  /* 0x000000130f0fe220 */ /* 0x000fe40000400000 */
[----:B------:R-:W-:Y:S01]  /*02a0*/  @!P3 FMUL R12, R12, R16 ;  /* 0x000000100c0cb220 */ /* 0x000fe20000400000 */
[----:B------:R-:W-:Y:S04]  /*02b0*/  STG.E.128 desc[UR4][R2.64], R4 ;  /* 0x0000000402007986 */ /* 0x000fe8000c101d04 */
[----:B------:R-:W-:Y:S01]  /*02c0*/  STG.E.128 desc[UR4][R2.64+0x800], R12 ;  /* 0x0008000c02007986 */ /* 0x000fe2000c101d04 */
[----:B------:R-:W-:Y:S05]  /*02d0*/  EXIT ;  /* 0x000000000000794d */ /* 0x000fea0003800000 */
.L_x_0:
[----:B------:R-:W-:-:S00]  /*02e0*/  BRA `(.L_x_0) ;  /* 0xfffffffc00fc7947 */ /* 0x000fc0000383ffff */
[----:B------:R-:W-:-:S00]  /*02f0*/  NOP ;  /* 0x0000000000007918 */ /* 0x000fc00000000000 */
        /* <DEDUP_REMOVED lines=8> */
.L_x_1:


//--------------------- .nv.constant0.triton_poi_fused__prelu_kernel_9 --------------------------
	.section	.nv.constant0.triton_poi_fused__prelu_kernel_9,"a",@progbits
	.sectionflags	@""
	.align	4
.nv.constant0.triton_poi_fused__prelu_kernel_9:
	.zero		556
